//
// Generated by NVIDIA NVVM Compiler
//
// Compiler Build ID: CL-36424714
// Cuda compilation tools, release 13.0, V13.0.88
// Based on NVVM 20.0.0
//

.version 9.0
.target sm_100
.address_size 64

	// .globl	_Z23matrix_transpose_kernelPKfPfii
// _ZZ23matrix_transpose_kernelPKfPfiiE4tile has been demoted

.visible .entry _Z23matrix_transpose_kernelPKfPfii(
	.param .u64 .ptr .align 1 _Z23matrix_transpose_kernelPKfPfii_param_0,
	.param .u64 .ptr .align 1 _Z23matrix_transpose_kernelPKfPfii_param_1,
	.param .u32 _Z23matrix_transpose_kernelPKfPfii_param_2,
	.param .u32 _Z23matrix_transpose_kernelPKfPfii_param_3
)
{
	.reg .pred 	%p<5>;
	.reg .b32 	%r<24>;
	.reg .b32 	%f<3>;
	.reg .b64 	%rd<9>;
	// demoted variable
	.shared .align 4 .b8 _ZZ23matrix_transpose_kernelPKfPfiiE4tile[288];
	ld.param.u64 	%rd1, [_Z23matrix_transpose_kernelPKfPfii_param_0];
	ld.param.u64 	%rd2, [_Z23matrix_transpose_kernelPKfPfii_param_1];
	ld.param.u32 	%r7, [_Z23matrix_transpose_kernelPKfPfii_param_2];
	ld.param.u32 	%r8, [_Z23matrix_transpose_kernelPKfPfii_param_3];
	mov.u32 	%r9, %ctaid.x;
	shl.b32 	%r1, %r9, 3;
	mov.u32 	%r2, %tid.x;
	add.s32 	%r10, %r1, %r2;
	mov.u32 	%r11, %ctaid.y;
	shl.b32 	%r3, %r11, 3;
	mov.u32 	%r4, %tid.y;
	add.s32 	%r12, %r3, %r4;
	mad.lo.s32 	%r5, %r8, %r12, %r10;
	mul.lo.s32 	%r13, %r8, %r7;
	setp.ge.s32 	%p1, %r5, %r13;
	@%p1 bra 	$L__BB0_2;
	cvta.to.global.u64 	%rd3, %rd1;
	mul.wide.s32 	%rd4, %r5, 4;
	add.s64 	%rd5, %rd3, %rd4;
	ld.global.f32 	%f1, [%rd5];
	mov.u32 	%r14, _ZZ23matrix_transpose_kernelPKfPfiiE4tile;
	mad.lo.s32 	%r15, %r4, 36, %r14;
	shl.b32 	%r16, %r2, 2;
	add.s32 	%r17, %r15, %r16;
	st.shared.f32 	[%r17], %f1;
$L__BB0_2:
	bar.sync 	0;
	add.s32 	%r18, %r3, %r2;
	add.s32 	%r19, %r1, %r4;
	mad.lo.s32 	%r6, %r7, %r19, %r18;
	setp.ge.s32 	%p2, %r18, %r7;
	setp.ge.s32 	%p3, %r19, %r8;
	or.pred  	%p4, %p2, %p3;
	@%p4 bra 	$L__BB0_4;
	mov.u32 	%r20, _ZZ23matrix_transpose_kernelPKfPfiiE4tile;
	mad.lo.s32 	%r21, %r2, 36, %r20;
	shl.b32 	%r22, %r4, 2;
	add.s32 	%r23, %r21, %r22;
	ld.shared.f32 	%f2, [%r23];
	cvta.to.global.u64 	%rd6, %rd2;
	mul.wide.s32 	%rd7, %r6, 4;
	add.s64 	%rd8, %rd6, %rd7;
	st.global.f32 	[%rd8], %f2;
$L__BB0_4:
	ret;

}


// ===== COMPILED SASS (sm_100) =====

	.target	sm_100

	.elftype	@"ET_EXEC"


//--------------------- .note.nv.tkinfo           --------------------------
	.section	.note.nv.tkinfo,"",@"SHT_NOTE"
	.sectionflags	@"SHF_NOTE_NV_TKINFO"
	.tkinfo
        /*0018*/ 	.word	0x00000002
        /*0030*/ 	.string	""
        /*0030*/ 	.string	"ptxas"
        /*0030*/ 	.string	"Cuda compilation tools, release 13.0, V13.0.88"
        /*0030*/ 	.string	"Build cuda_13.0.r13.0/compiler.36424714_0"
        /*0030*/ 	.string	"-arch sm_100 -m 64 "



//--------------------- .note.nv.cuinfo           --------------------------
	.section	.note.nv.cuinfo,"",@"SHT_NOTE"
	.sectionflags	@"SHF_NOTE_NV_CUINFO"
        /*0018*/ 	.short	0x0002
        /*001a*/ 	.short	0x0064
        /*001c*/ 	.short	0x0082
	.zero		2


//--------------------- .nv.info                  --------------------------
	.section	.nv.info,"",@"SHT_CUDA_INFO"
	.align	4


	//----- nvinfo : EIATTR_REGCOUNT
	.align		4
        /*0000*/ 	.byte	0x04, 0x2f
        /*0002*/ 	.short	(.L_1 - .L_0)
	.align		4
.L_0:
        /*0004*/ 	.word	index@(_Z23matrix_transpose_kernelPKfPfii)
        /*0008*/ 	.word	0x0000000c


	//----- nvinfo : EIATTR_FRAME_SIZE
	.align		4
.L_1:
        /*000c*/ 	.byte	0x04, 0x11
        /*000e*/ 	.short	(.L_3 - .L_2)
	.align		4
.L_2:
        /*0010*/ 	.word	index@(_Z23matrix_transpose_kernelPKfPfii)
        /*0014*/ 	.word	0x00000000


	//----- nvinfo : EIATTR_MIN_STACK_SIZE
	.align		4
.L_3:
        /*0018*/ 	.byte	0x04, 0x12
        /*001a*/ 	.short	(.L_5 - .L_4)
	.align		4
.L_4:
        /*001c*/ 	.word	index@(_Z23matrix_transpose_kernelPKfPfii)
        /*0020*/ 	.word	0x00000000
.L_5:


//--------------------- .nv.compat                --------------------------
	.section	.nv.compat,"",@"SHT_CUDA_COMPAT_INFO"
	.align	4
        /*0000*/ 	.byte	0x02, 0x09, 0x00, 0x00, 0x02, 0x02, 0x01, 0x00, 0x02, 0x05, 0x05, 0x00, 0x03, 0x07, 0x01, 0x01
        /*0010*/ 	.byte	0x02, 0x03, 0x00, 0x00, 0x02, 0x06, 0x01, 0x00, 0x04, 0x0b, 0x08, 0x00, 0x09, 0x00, 0x00, 0x00
        /*0020*/ 	.byte	0x00, 0x00, 0x00, 0x00


//--------------------- .nv.info._Z23matrix_transpose_kernelPKfPfii --------------------------
	.section	.nv.info._Z23matrix_transpose_kernelPKfPfii,"",@"SHT_CUDA_INFO"
	.sectionflags	@""
	.align	4


	//----- nvinfo : EIATTR_CUDA_API_VERSION
	.align		4
        /*0000*/ 	.byte	0x04, 0x37
        /*0002*/ 	.short	(.L_7 - .L_6)
.L_6:
        /*0004*/ 	.word	0x00000082


	//----- nvinfo : EIATTR_KPARAM_INFO
	.align		4
.L_7:
        /*0008*/ 	.byte	0x04, 0x17
        /*000a*/ 	.short	(.L_9 - .L_8)
.L_8:
        /*000c*/ 	.word	0x00000000
        /*0010*/ 	.short	0x0003
        /*0012*/ 	.short	0x0014
        /*0014*/ 	.byte	0x00, 0xf0, 0x11, 0x00


	//----- nvinfo : EIATTR_KPARAM_INFO
	.align		4
.L_9:
        /*0018*/ 	.byte	0x04, 0x17
        /*001a*/ 	.short	(.L_11 - .L_10)
.L_10:
        /*001c*/ 	.word	0x00000000
        /*0020*/ 	.short	0x0002
        /*0022*/ 	.short	0x0010
        /*0024*/ 	.byte	0x00, 0xf0, 0x11, 0x00


	//----- nvinfo : EIATTR_KPARAM_INFO
	.align		4
.L_11:
        /*0028*/ 	.byte	0x04, 0x17
        /*002a*/ 	.short	(.L_13 - .L_12)
.L_12:
        /*002c*/ 	.word	0x00000000
        /*0030*/ 	.short	0x0001
        /*0032*/ 	.short	0x0008
        /*0034*/ 	.byte	0x00, 0xf5, 0x21, 0x00


	//----- nvinfo : EIATTR_KPARAM_INFO
	.align		4
.L_13:
        /*0038*/ 	.byte	0x04, 0x17
        /*003a*/ 	.short	(.L_15 - .L_14)
.L_14:
        /*003c*/ 	.word	0x00000000
        /*0040*/ 	.short	0x0000
        /*0042*/ 	.short	0x0000
        /*0044*/ 	.byte	0x00, 0xf5, 0x21, 0x00


	//----- nvinfo : EIATTR_SPARSE_MMA_MASK
	.align		4
.L_15:
        /*0048*/ 	.byte	0x03, 0x50
        /*004a*/ 	.short	0x0000


	//----- nvinfo : EIATTR_MAXREG_COUNT
	.align		4
        /*004c*/ 	.byte	0x03, 0x1b
        /*004e*/ 	.short	0x00ff


	//----- nvinfo : EIATTR_NUM_BARRIERS
	.align		4
        /*0050*/ 	.byte	0x02, 0x4c
        /*0052*/ 	.byte	0x01
	.zero		1


	//----- nvinfo : EIATTR_MERCURY_ISA_VERSION
	.align		4
        /*0054*/ 	.byte	0x03, 0x5f
        /*0056*/ 	.short	0x0101


	//----- nvinfo : EIATTR_VRC_CTA_INIT_COUNT
	.align		4
        /*0058*/ 	.byte	0x02, 0x4a
	.zero		1
	.zero		1


	//----- nvinfo : EIATTR_EXIT_INSTR_OFFSETS
	.align		4
        /*005c*/ 	.byte	0x04, 0x1c
        /*005e*/ 	.short	(.L_17 - .L_16)


	//   ....[0]....
.L_16:
        /*0060*/ 	.word	0x000001b0


	//   ....[1]....
        /*0064*/ 	.word	0x00000250


	//----- nvinfo : EIATTR_CBANK_PARAM_SIZE
	.align		4
.L_17:
        /*0068*/ 	.byte	0x03, 0x19
        /*006a*/ 	.short	0x0018


	//----- nvinfo : EIATTR_PARAM_CBANK
	.align		4
        /*006c*/ 	.byte	0x04, 0x0a
        /*006e*/ 	.short	(.L_19 - .L_18)
	.align		4
.L_18:
        /*0070*/ 	.word	index@(.nv.constant0._Z23matrix_transpose_kernelPKfPfii)
        /*0074*/ 	.short	0x0380
        /*0076*/ 	.short	0x0018


	//----- nvinfo : EIATTR_SW_WAR
	.align		4
.L_19:
        /*0078*/ 	.byte	0x04, 0x36
        /*007a*/ 	.short	(.L_21 - .L_20)
.L_20:
        /*007c*/ 	.word	0x00000008
.L_21:


//--------------------- .nv.callgraph             --------------------------
	.section	.nv.callgraph,"",@"SHT_CUDA_CALLGRAPH"
	.align	4
	.sectionentsize	8
	.align		4
        /*0000*/ 	.word	0x00000000
	.align		4
        /*0004*/ 	.word	0xffffffff
	.align		4
        /*0008*/ 	.word	0x00000000
	.align		4
        /*000c*/ 	.word	0xfffffffe
	.align		4
        /*0010*/ 	.word	0x00000000
	.align		4
        /*0014*/ 	.word	0xfffffffd
	.align		4
        /*0018*/ 	.word	0x00000000
	.align		4
        /*001c*/ 	.word	0xfffffffc


//--------------------- .text._Z23matrix_transpose_kernelPKfPfii --------------------------
	.section	.text._Z23matrix_transpose_kernelPKfPfii,"ax",@progbits
	.align	128
        .global         _Z23matrix_transpose_kernelPKfPfii
        .type           _Z23matrix_transpose_kernelPKfPfii,@function
        .size           _Z23matrix_transpose_kernelPKfPfii,(.L_x_1 - _Z23matrix_transpose_kernelPKfPfii)
        .other          _Z23matrix_transpose_kernelPKfPfii,@"STO_CUDA_ENTRY STV_DEFAULT"
_Z23matrix_transpose_kernelPKfPfii:
.text._Z23matrix_transpose_kernelPKfPfii:
[----:B------:R-:W-:Y:S01]  /*0000*/  LDC R1, c[0x0][0x37c] ;  /* 0x0000df00ff017b82 */ /* 0x000fe20000000800 */
[----:B------:R-:W0:Y:S01]  /*0010*/  S2R R7, SR_CTAID.X ;  /* 0x0000000000077919 */ /* 0x000e220000002500 */
[----:B------:R-:W1:Y:S01]  /*0020*/  LDCU.64 UR6, c[0x0][0x390] ;  /* 0x00007200ff0677ac */ /* 0x000e620008000a00 */
[----:B------:R-:W0:Y:S01]  /*0030*/  S2R R6, SR_TID.X ;  /* 0x0000000000067919 */ /* 0x000e220000002100 */
[----:B------:R-:W2:Y:S01]  /*0040*/  S2R R9, SR_CTAID.Y ;  /* 0x0000000000097919 */ /* 0x000ea20000002600 */
[----:B------:R-:W2:Y:S01]  /*0050*/  S2R R8, SR_TID.Y ;  /* 0x0000000000087919 */ /* 0x000ea20000002200 */
[----:B-1----:R-:W-:Y:S01]  /*0060*/  UIMAD UR4, UR7, UR6, URZ ;  /* 0x00000006070472a4 */ /* 0x002fe2000f8e02ff */
[----:B0-----:R-:W-:Y:S02]  /*0070*/  IMAD R0, R7, 0x8, R6 ;  /* 0x0000000807007824 */ /* 0x001fe400078e0206 */
[----:B--2---:R-:W-:-:S04]  /*0080*/  IMAD R3, R9, 0x8, R8 ;  /* 0x0000000809037824 */ /* 0x004fc800078e0208 */
[----:B------:R-:W-:-:S05]  /*0090*/  IMAD R5, R3, UR7, R0 ;  /* 0x0000000703057c24 */ /* 0x000fca000f8e0200 */
[----:B------:R-:W-:Y:S01]  /*00a0*/  ISETP.GE.AND P1, PT, R5, UR4, PT ;  /* 0x0000000405007c0c */ /* 0x000fe2000bf26270 */
[----:B------:R-:W0:-:S12]  /*00b0*/  LDCU.64 UR4, c[0x0][0x358] ;  /* 0x00006b00ff0477ac */ /* 0x000e180008000a00 */
[----:B------:R-:W1:Y:S02]  /*00c0*/  @!P1 LDC.64 R2, c[0x0][0x380] ;  /* 0x0000e000ff029b82 */ /* 0x000e640000000a00 */
[----:B-1----:R-:W-:-:S06]  /*00d0*/  @!P1 IMAD.WIDE R2, R5, 0x4, R2 ;  /* 0x0000000405029825 */ /* 0x002fcc00078e0202 */
[----:B0-----:R-:W2:Y:S01]  /*00e0*/  @!P1 LDG.E R2, desc[UR4][R2.64] ;  /* 0x0000000402029981 */ /* 0x001ea2000c1e1900 */
[----:B------:R-:W-:Y:S01]  /*00f0*/  @!P1 MOV R0, 0x400 ;  /* 0x0000040000009802 */ /* 0x000fe20000000f00 */
[----:B------:R-:W-:Y:S01]  /*0100*/  IMAD R4, R9, 0x8, R6 ;  /* 0x0000000809047824 */ /* 0x000fe200078e0206 */
[----:B------:R-:W-:Y:S01]  /*0110*/  LEA R7, R7, R8, 0x3 ;  /* 0x0000000807077211 */ /* 0x000fe200078e18ff */
[----:B------:R-:W0:Y:S03]  /*0120*/  @!P1 S2R R5, SR_CgaCtaId ;  /* 0x0000000000059919 */ /* 0x000e260000008800 */
[C---:B------:R-:W-:Y:S01]  /*0130*/  ISETP.GE.AND P0, PT, R7.reuse, UR7, PT ;  /* 0x0000000707007c0c */ /* 0x040fe2000bf06270 */
[----:B------:R-:W-:-:S03]  /*0140*/  IMAD R7, R7, UR6, R4 ;  /* 0x0000000607077c24 */ /* 0x000fc6000f8e0204 */
[----:B------:R-:W-:Y:S02]  /*0150*/  ISETP.GE.OR P0, PT, R4, UR6, P0 ;  /* 0x0000000604007c0c */ /* 0x000fe40008706670 */
[----:B0-----:R-:W-:-:S05]  /*0160*/  @!P1 LEA R0, R5, R0, 0x18 ;  /* 0x0000000005009211 */ /* 0x001fca00078ec0ff */
[----:B------:R-:W-:-:S05]  /*0170*/  @!P1 IMAD R0, R8, 0x24, R0 ;  /* 0x0000002408009824 */ /* 0x000fca00078e0200 */
[----:B------:R-:W-:-:S05]  /*0180*/  @!P1 LEA R5, R6, R0, 0x2 ;  /* 0x0000000006059211 */ /* 0x000fca00078e10ff */
[----:B--2---:R0:W-:Y:S01]  /*0190*/  @!P1 STS [R5], R2 ;  /* 0x0000000205009388 */ /* 0x0041e20000000800 */
[----:B------:R-:W-:Y:S06]  /*01a0*/  BAR.SYNC.DEFER_BLOCKING 0x0 ;  /* 0x0000000000007b1d */ /* 0x000fec0000010000 */
[----:B------:R-:W-:Y:S05]  /*01b0*/  @P0 EXIT ;  /* 0x000000000000094d */ /* 0x000fea0003800000 */
[----:B------:R-:W1:Y:S01]  /*01c0*/  S2R R3, SR_CgaCtaId ;  /* 0x0000000000037919 */ /* 0x000e620000008800 */
[----:B------:R-:W-:-:S04]  /*01d0*/  MOV R0, 0x400 ;  /* 0x0000040000007802 */ /* 0x000fc80000000f00 */
[----:B-1----:R-:W-:-:S05]  /*01e0*/  LEA R3, R3, R0, 0x18 ;  /* 0x0000000003037211 */ /* 0x002fca00078ec0ff */
[----:B------:R-:W-:Y:S02]  /*01f0*/  IMAD R0, R6, 0x24, R3 ;  /* 0x0000002406007824 */ /* 0x000fe400078e0203 */
[----:B0-----:R-:W0:Y:S03]  /*0200*/  LDC.64 R2, c[0x0][0x388] ;  /* 0x0000e200ff027b82 */ /* 0x001e260000000a00 */
[----:B------:R-:W-:-:S05]  /*0210*/  LEA R0, R8, R0, 0x2 ;  /* 0x0000000008007211 */ /* 0x000fca00078e10ff */
[----:B------:R-:W1:Y:S01]  /*0220*/  LDS R5, [R0] ;  /* 0x0000000000057984 */ /* 0x000e620000000800 */
[----:B0-----:R-:W-:-:S05]  /*0230*/  IMAD.WIDE R2, R7, 0x4, R2 ;  /* 0x0000000407027825 */ /* 0x001fca00078e0202 */
[----:B-1----:R-:W-:Y:S01]  /*0240*/  STG.E desc[UR4][R2.64], R5 ;  /* 0x0000000502007986 */ /* 0x002fe2000c101904 */
[----:B------:R-:W-:Y:S05]  /*0250*/  EXIT ;  /* 0x000000000000794d */ /* 0x000fea0003800000 */
.L_x_0:
[----:B------:R-:W-:-:S00]  /*0260*/  BRA `(.L_x_0) ;  /* 0xfffffffc00fc7947 */ /* 0x000fc0000383ffff */
[----:B------:R-:W-:-:S00]  /*0270*/  NOP ;  /* 0x0000000000007918 */ /* 0x000fc00000000000 */
        /* <DEDUP_REMOVED lines=8> */
.L_x_1:


//--------------------- .nv.shared._Z23matrix_transpose_kernelPKfPfii --------------------------
	.section	.nv.shared._Z23matrix_transpose_kernelPKfPfii,"aw",@nobits
	.sectionflags	@""
	.align	4
.nv.shared._Z23matrix_transpose_kernelPKfPfii:
	.zero		1312


//--------------------- .nv.shared.reserved.0     --------------------------
	.section	.nv.shared.reserved.0,"aw",@nobits
	.weak		__nv_reservedSMEM_offset_0_alias
	.size		__nv_reservedSMEM_offset_0_alias, 0, 64
	.other		__nv_reservedSMEM_offset_0_alias,@"STO_CUDA_RESERVED_SHARED STV_DEFAULT"
__nv_reservedSMEM_offset_0_alias:
	.zero		0
	.zero		64


//--------------------- .nv.constant0._Z23matrix_transpose_kernelPKfPfii --------------------------
	.section	.nv.constant0._Z23matrix_transpose_kernelPKfPfii,"a",@progbits
	.sectionflags	@""
	.align	4
.nv.constant0._Z23matrix_transpose_kernelPKfPfii:
	.zero		920


//--------------------- SYMBOLS --------------------------

	.type		.nv.reservedSmem.offset0,@object
	.size		.nv.reservedSmem.offset0,0x4
	.type		.nv.reservedSmem.cap,@object
	.size		.nv.reservedSmem.cap,0x4
